//
// Generated by NVIDIA NVVM Compiler
//
// Compiler Build ID: CL-36424714
// Cuda compilation tools, release 13.0, V13.0.88
// Based on NVVM 20.0.0
//

.version 9.0
.target sm_100
.address_size 64

	// .globl	init_curand_states
.global .align 4 .b8 precalc_xorwow_matrix[102400];
.global .align 4 .b8 precalc_xorwow_offset_matrix[102400];
.global .align 4 .b8 mrg32k3aM1[2304];
.global .align 4 .b8 mrg32k3aM2[2304];
.global .align 4 .b8 mrg32k3aM1SubSeq[2016];
.global .align 4 .b8 mrg32k3aM2SubSeq[2016];
.global .align 4 .b8 mrg32k3aM1Seq[2304];
.global .align 4 .b8 mrg32k3aM2Seq[2304];
.const .align 8 .b8 __cr_lgamma_table[72];

.visible .entry init_curand_states(
	.param .u64 .ptr .align 1 init_curand_states_param_0,
	.param .u64 init_curand_states_param_1,
	.param .u32 init_curand_states_param_2
)
{
	.reg .pred 	%p<25>;
	.reg .b32 	%r<414>;
	.reg .b64 	%rd<19>;

	ld.param.u64 	%rd8, [init_curand_states_param_0];
	ld.param.u64 	%rd9, [init_curand_states_param_1];
	ld.param.u32 	%r183, [init_curand_states_param_2];
	mov.u32 	%r184, %ctaid.x;
	mov.u32 	%r185, %ntid.x;
	mov.u32 	%r186, %tid.x;
	mad.lo.s32 	%r1, %r184, %r185, %r186;
	setp.ge.s32 	%p1, %r1, %r183;
	@%p1 bra 	$L__BB0_44;
	cvta.to.global.u64 	%rd10, %rd8;
	cvt.s64.s32 	%rd18, %r1;
	mul.wide.s32 	%rd11, %r1, 48;
	add.s64 	%rd2, %rd10, %rd11;
	cvt.u32.u64 	%r187, %rd9;
	xor.b32  	%r188, %r187, -1429050551;
	mul.lo.s32 	%r189, %r188, 1099087573;
	{ .reg .b32 tmp; mov.b64 {tmp, %r190}, %rd9; }
	xor.b32  	%r191, %r190, -136515619;
	mul.lo.s32 	%r192, %r191, -1703105765;
	add.s32 	%r193, %r189, %r192;
	add.s32 	%r194, %r193, 6615241;
	add.s32 	%r195, %r189, 123456789;
	st.global.v2.u32 	[%rd2], {%r194, %r195};
	xor.b32  	%r196, %r189, 362436069;
	add.s32 	%r197, %r192, 521288629;
	st.global.v2.u32 	[%rd2+8], {%r196, %r197};
	xor.b32  	%r198, %r192, 88675123;
	add.s32 	%r199, %r189, 5783321;
	st.global.v2.u32 	[%rd2+16], {%r198, %r199};
	setp.eq.s32 	%p2, %r1, 0;
	@%p2 bra 	$L__BB0_43;
	mov.b32 	%r320, 0;
$L__BB0_3:
	and.b64  	%rd4, %rd18, 3;
	setp.eq.s64 	%p3, %rd4, 0;
	@%p3 bra 	$L__BB0_42;
	mul.wide.u32 	%rd12, %r320, 3200;
	mov.u64 	%rd13, precalc_xorwow_matrix;
	add.s64 	%rd5, %rd13, %rd12;
	cvt.u32.u64 	%r3, %rd4;
	mov.b32 	%r321, 0;
$L__BB0_5:
	mov.b32 	%r334, 0;
	mov.u32 	%r335, %r334;
	mov.u32 	%r336, %r334;
	mov.u32 	%r337, %r334;
	mov.u32 	%r338, %r334;
	mov.u32 	%r327, %r334;
$L__BB0_6:
	mul.wide.u32 	%rd14, %r327, 4;
	add.s64 	%rd15, %rd2, %rd14;
	ld.global.u32 	%r11, [%rd15+4];
	shl.b32 	%r12, %r327, 5;
	mov.b32 	%r333, 0;
$L__BB0_7:
	.pragma "nounroll";
	shr.u32 	%r204, %r11, %r333;
	and.b32  	%r205, %r204, 1;
	setp.eq.b32 	%p4, %r205, 1;
	not.pred 	%p5, %p4;
	add.s32 	%r206, %r12, %r333;
	mul.lo.s32 	%r207, %r206, 5;
	mul.wide.u32 	%rd16, %r207, 4;
	add.s64 	%rd6, %rd5, %rd16;
	@%p5 bra 	$L__BB0_9;
	ld.global.u32 	%r208, [%rd6];
	xor.b32  	%r338, %r338, %r208;
	ld.global.u32 	%r209, [%rd6+4];
	xor.b32  	%r337, %r337, %r209;
	ld.global.u32 	%r210, [%rd6+8];
	xor.b32  	%r336, %r336, %r210;
	ld.global.u32 	%r211, [%rd6+12];
	xor.b32  	%r335, %r335, %r211;
	ld.global.u32 	%r212, [%rd6+16];
	xor.b32  	%r334, %r334, %r212;
$L__BB0_9:
	and.b32  	%r214, %r204, 2;
	setp.eq.s32 	%p6, %r214, 0;
	@%p6 bra 	$L__BB0_11;
	ld.global.u32 	%r215, [%rd6+20];
	xor.b32  	%r338, %r338, %r215;
	ld.global.u32 	%r216, [%rd6+24];
	xor.b32  	%r337, %r337, %r216;
	ld.global.u32 	%r217, [%rd6+28];
	xor.b32  	%r336, %r336, %r217;
	ld.global.u32 	%r218, [%rd6+32];
	xor.b32  	%r335, %r335, %r218;
	ld.global.u32 	%r219, [%rd6+36];
	xor.b32  	%r334, %r334, %r219;
$L__BB0_11:
	and.b32  	%r221, %r204, 4;
	setp.eq.s32 	%p7, %r221, 0;
	@%p7 bra 	$L__BB0_13;
	ld.global.u32 	%r222, [%rd6+40];
	xor.b32  	%r338, %r338, %r222;
	ld.global.u32 	%r223, [%rd6+44];
	xor.b32  	%r337, %r337, %r223;
	ld.global.u32 	%r224, [%rd6+48];
	xor.b32  	%r336, %r336, %r224;
	ld.global.u32 	%r225, [%rd6+52];
	xor.b32  	%r335, %r335, %r225;
	ld.global.u32 	%r226, [%rd6+56];
	xor.b32  	%r334, %r334, %r226;
$L__BB0_13:
	and.b32  	%r228, %r204, 8;
	setp.eq.s32 	%p8, %r228, 0;
	@%p8 bra 	$L__BB0_15;
	ld.global.u32 	%r229, [%rd6+60];
	xor.b32  	%r338, %r338, %r229;
	ld.global.u32 	%r230, [%rd6+64];
	xor.b32  	%r337, %r337, %r230;
	ld.global.u32 	%r231, [%rd6+68];
	xor.b32  	%r336, %r336, %r231;
	ld.global.u32 	%r232, [%rd6+72];
	xor.b32  	%r335, %r335, %r232;
	ld.global.u32 	%r233, [%rd6+76];
	xor.b32  	%r334, %r334, %r233;
$L__BB0_15:
	and.b32  	%r235, %r204, 16;
	setp.eq.s32 	%p9, %r235, 0;
	@%p9 bra 	$L__BB0_17;
	ld.global.u32 	%r236, [%rd6+80];
	xor.b32  	%r338, %r338, %r236;
	ld.global.u32 	%r237, [%rd6+84];
	xor.b32  	%r337, %r337, %r237;
	ld.global.u32 	%r238, [%rd6+88];
	xor.b32  	%r336, %r336, %r238;
	ld.global.u32 	%r239, [%rd6+92];
	xor.b32  	%r335, %r335, %r239;
	ld.global.u32 	%r240, [%rd6+96];
	xor.b32  	%r334, %r334, %r240;
$L__BB0_17:
	and.b32  	%r242, %r204, 32;
	setp.eq.s32 	%p10, %r242, 0;
	@%p10 bra 	$L__BB0_19;
	ld.global.u32 	%r243, [%rd6+100];
	xor.b32  	%r338, %r338, %r243;
	ld.global.u32 	%r244, [%rd6+104];
	xor.b32  	%r337, %r337, %r244;
	ld.global.u32 	%r245, [%rd6+108];
	xor.b32  	%r336, %r336, %r245;
	ld.global.u32 	%r246, [%rd6+112];
	xor.b32  	%r335, %r335, %r246;
	ld.global.u32 	%r247, [%rd6+116];
	xor.b32  	%r334, %r334, %r247;
$L__BB0_19:
	and.b32  	%r249, %r204, 64;
	setp.eq.s32 	%p11, %r249, 0;
	@%p11 bra 	$L__BB0_21;
	ld.global.u32 	%r250, [%rd6+120];
	xor.b32  	%r338, %r338, %r250;
	ld.global.u32 	%r251, [%rd6+124];
	xor.b32  	%r337, %r337, %r251;
	ld.global.u32 	%r252, [%rd6+128];
	xor.b32  	%r336, %r336, %r252;
	ld.global.u32 	%r253, [%rd6+132];
	xor.b32  	%r335, %r335, %r253;
	ld.global.u32 	%r254, [%rd6+136];
	xor.b32  	%r334, %r334, %r254;
$L__BB0_21:
	and.b32  	%r256, %r204, 128;
	setp.eq.s32 	%p12, %r256, 0;
	@%p12 bra 	$L__BB0_23;
	ld.global.u32 	%r257, [%rd6+140];
	xor.b32  	%r338, %r338, %r257;
	ld.global.u32 	%r258, [%rd6+144];
	xor.b32  	%r337, %r337, %r258;
	ld.global.u32 	%r259, [%rd6+148];
	xor.b32  	%r336, %r336, %r259;
	ld.global.u32 	%r260, [%rd6+152];
	xor.b32  	%r335, %r335, %r260;
	ld.global.u32 	%r261, [%rd6+156];
	xor.b32  	%r334, %r334, %r261;
$L__BB0_23:
	and.b32  	%r263, %r204, 256;
	setp.eq.s32 	%p13, %r263, 0;
	@%p13 bra 	$L__BB0_25;
	ld.global.u32 	%r264, [%rd6+160];
	xor.b32  	%r338, %r338, %r264;
	ld.global.u32 	%r265, [%rd6+164];
	xor.b32  	%r337, %r337, %r265;
	ld.global.u32 	%r266, [%rd6+168];
	xor.b32  	%r336, %r336, %r266;
	ld.global.u32 	%r267, [%rd6+172];
	xor.b32  	%r335, %r335, %r267;
	ld.global.u32 	%r268, [%rd6+176];
	xor.b32  	%r334, %r334, %r268;
$L__BB0_25:
	and.b32  	%r270, %r204, 512;
	setp.eq.s32 	%p14, %r270, 0;
	@%p14 bra 	$L__BB0_27;
	ld.global.u32 	%r271, [%rd6+180];
	xor.b32  	%r338, %r338, %r271;
	ld.global.u32 	%r272, [%rd6+184];
	xor.b32  	%r337, %r337, %r272;
	ld.global.u32 	%r273, [%rd6+188];
	xor.b32  	%r336, %r336, %r273;
	ld.global.u32 	%r274, [%rd6+192];
	xor.b32  	%r335, %r335, %r274;
	ld.global.u32 	%r275, [%rd6+196];
	xor.b32  	%r334, %r334, %r275;
$L__BB0_27:
	and.b32  	%r277, %r204, 1024;
	setp.eq.s32 	%p15, %r277, 0;
	@%p15 bra 	$L__BB0_29;
	ld.global.u32 	%r278, [%rd6+200];
	xor.b32  	%r338, %r338, %r278;
	ld.global.u32 	%r279, [%rd6+204];
	xor.b32  	%r337, %r337, %r279;
	ld.global.u32 	%r280, [%rd6+208];
	xor.b32  	%r336, %r336, %r280;
	ld.global.u32 	%r281, [%rd6+212];
	xor.b32  	%r335, %r335, %r281;
	ld.global.u32 	%r282, [%rd6+216];
	xor.b32  	%r334, %r334, %r282;
$L__BB0_29:
	and.b32  	%r284, %r204, 2048;
	setp.eq.s32 	%p16, %r284, 0;
	@%p16 bra 	$L__BB0_31;
	ld.global.u32 	%r285, [%rd6+220];
	xor.b32  	%r338, %r338, %r285;
	ld.global.u32 	%r286, [%rd6+224];
	xor.b32  	%r337, %r337, %r286;
	ld.global.u32 	%r287, [%rd6+228];
	xor.b32  	%r336, %r336, %r287;
	ld.global.u32 	%r288, [%rd6+232];
	xor.b32  	%r335, %r335, %r288;
	ld.global.u32 	%r289, [%rd6+236];
	xor.b32  	%r334, %r334, %r289;
$L__BB0_31:
	and.b32  	%r291, %r204, 4096;
	setp.eq.s32 	%p17, %r291, 0;
	@%p17 bra 	$L__BB0_33;
	ld.global.u32 	%r292, [%rd6+240];
	xor.b32  	%r338, %r338, %r292;
	ld.global.u32 	%r293, [%rd6+244];
	xor.b32  	%r337, %r337, %r293;
	ld.global.u32 	%r294, [%rd6+248];
	xor.b32  	%r336, %r336, %r294;
	ld.global.u32 	%r295, [%rd6+252];
	xor.b32  	%r335, %r335, %r295;
	ld.global.u32 	%r296, [%rd6+256];
	xor.b32  	%r334, %r334, %r296;
$L__BB0_33:
	and.b32  	%r298, %r204, 8192;
	setp.eq.s32 	%p18, %r298, 0;
	@%p18 bra 	$L__BB0_35;
	ld.global.u32 	%r299, [%rd6+260];
	xor.b32  	%r338, %r338, %r299;
	ld.global.u32 	%r300, [%rd6+264];
	xor.b32  	%r337, %r337, %r300;
	ld.global.u32 	%r301, [%rd6+268];
	xor.b32  	%r336, %r336, %r301;
	ld.global.u32 	%r302, [%rd6+272];
	xor.b32  	%r335, %r335, %r302;
	ld.global.u32 	%r303, [%rd6+276];
	xor.b32  	%r334, %r334, %r303;
$L__BB0_35:
	and.b32  	%r305, %r204, 16384;
	setp.eq.s32 	%p19, %r305, 0;
	@%p19 bra 	$L__BB0_37;
	ld.global.u32 	%r306, [%rd6+280];
	xor.b32  	%r338, %r338, %r306;
	ld.global.u32 	%r307, [%rd6+284];
	xor.b32  	%r337, %r337, %r307;
	ld.global.u32 	%r308, [%rd6+288];
	xor.b32  	%r336, %r336, %r308;
	ld.global.u32 	%r309, [%rd6+292];
	xor.b32  	%r335, %r335, %r309;
	ld.global.u32 	%r310, [%rd6+296];
	xor.b32  	%r334, %r334, %r310;
$L__BB0_37:
	and.b32  	%r312, %r204, 32768;
	setp.eq.s32 	%p20, %r312, 0;
	@%p20 bra 	$L__BB0_39;
	ld.global.u32 	%r313, [%rd6+300];
	xor.b32  	%r338, %r338, %r313;
	ld.global.u32 	%r314, [%rd6+304];
	xor.b32  	%r337, %r337, %r314;
	ld.global.u32 	%r315, [%rd6+308];
	xor.b32  	%r336, %r336, %r315;
	ld.global.u32 	%r316, [%rd6+312];
	xor.b32  	%r335, %r335, %r316;
	ld.global.u32 	%r317, [%rd6+316];
	xor.b32  	%r334, %r334, %r317;
$L__BB0_39:
	add.s32 	%r333, %r333, 16;
	setp.ne.s32 	%p21, %r333, 32;
	@%p21 bra 	$L__BB0_7;
	mad.lo.s32 	%r318, %r327, -31, %r12;
	add.s32 	%r327, %r318, 1;
	setp.ne.s32 	%p22, %r327, 5;
	@%p22 bra 	$L__BB0_6;
	st.global.u32 	[%rd2+4], %r338;
	st.global.u32 	[%rd2+8], %r337;
	st.global.u32 	[%rd2+12], %r336;
	st.global.u32 	[%rd2+16], %r335;
	st.global.u32 	[%rd2+20], %r334;
	add.s32 	%r321, %r321, 1;
	setp.lt.u32 	%p23, %r321, %r3;
	@%p23 bra 	$L__BB0_5;
$L__BB0_42:
	shr.u64 	%rd7, %rd18, 2;
	add.s32 	%r320, %r320, 1;
	setp.gt.u64 	%p24, %rd18, 3;
	mov.u64 	%rd18, %rd7;
	@%p24 bra 	$L__BB0_3;
$L__BB0_43:
	mov.b32 	%r319, 0;
	st.global.v2.u32 	[%rd2+24], {%r319, %r319};
	st.global.u32 	[%rd2+32], %r319;
	mov.b64 	%rd17, 0;
	st.global.u64 	[%rd2+40], %rd17;
$L__BB0_44:
	ret;

}


// ===== COMPILED SASS (sm_100) =====

	.target	sm_100

	.elftype	@"ET_EXEC"


//--------------------- .note.nv.tkinfo           --------------------------
	.section	.note.nv.tkinfo,"",@"SHT_NOTE"
	.sectionflags	@"SHF_NOTE_NV_TKINFO"
	.tkinfo
        /*0018*/ 	.word	0x00000002
        /*0030*/ 	.string	""
        /*0030*/ 	.string	"ptxas"
        /*0030*/ 	.string	"Cuda compilation tools, release 13.0, V13.0.88"
        /*0030*/ 	.string	"Build cuda_13.0.r13.0/compiler.36424714_0"
        /*0030*/ 	.string	"-arch sm_100 -m 64 "



//--------------------- .note.nv.cuinfo           --------------------------
	.section	.note.nv.cuinfo,"",@"SHT_NOTE"
	.sectionflags	@"SHF_NOTE_NV_CUINFO"
        /*0018*/ 	.short	0x0002
        /*001a*/ 	.short	0x0064
        /*001c*/ 	.short	0x0082
	.zero		2


//--------------------- .nv.info                  --------------------------
	.section	.nv.info,"",@"SHT_CUDA_INFO"
	.align	4


	//----- nvinfo : EIATTR_REGCOUNT
	.align		4
        /*0000*/ 	.byte	0x04, 0x2f
        /*0002*/ 	.short	(.L_10 - .L_9)
	.align		4
.L_9:
        /*0004*/ 	.word	index@(init_curand_states)
        /*0008*/ 	.word	0x0000001f


	//----- nvinfo : EIATTR_FRAME_SIZE
	.align		4
.L_10:
        /*000c*/ 	.byte	0x04, 0x11
        /*000e*/ 	.short	(.L_12 - .L_11)
	.align		4
.L_11:
        /*0010*/ 	.word	index@(init_curand_states)
        /*0014*/ 	.word	0x00000000


	//----- nvinfo : EIATTR_MIN_STACK_SIZE
	.align		4
.L_12:
        /*0018*/ 	.byte	0x04, 0x12
        /*001a*/ 	.short	(.L_14 - .L_13)
	.align		4
.L_13:
        /*001c*/ 	.word	index@(init_curand_states)
        /*0020*/ 	.word	0x00000000
.L_14:


//--------------------- .nv.compat                --------------------------
	.section	.nv.compat,"",@"SHT_CUDA_COMPAT_INFO"
	.align	4
        /*0000*/ 	.byte	0x02, 0x09, 0x00, 0x00, 0x02, 0x02, 0x01, 0x00, 0x02, 0x05, 0x05, 0x00, 0x03, 0x07, 0x01, 0x01
        /*0010*/ 	.byte	0x02, 0x03, 0x00, 0x00, 0x02, 0x06, 0x01, 0x00, 0x04, 0x0b, 0x08, 0x00, 0x09, 0x00, 0x00, 0x00
        /*0020*/ 	.byte	0x00, 0x00, 0x00, 0x00


//--------------------- .nv.info.init_curand_states --------------------------
	.section	.nv.info.init_curand_states,"",@"SHT_CUDA_INFO"
	.sectionflags	@""
	.align	4


	//----- nvinfo : EIATTR_CUDA_API_VERSION
	.align		4
        /*0000*/ 	.byte	0x04, 0x37
        /*0002*/ 	.short	(.L_16 - .L_15)
.L_15:
        /*0004*/ 	.word	0x00000082


	//----- nvinfo : EIATTR_KPARAM_INFO
	.align		4
.L_16:
        /*0008*/ 	.byte	0x04, 0x17
        /*000a*/ 	.short	(.L_18 - .L_17)
.L_17:
        /*000c*/ 	.word	0x00000000
        /*0010*/ 	.short	0x0002
        /*0012*/ 	.short	0x0010
        /*0014*/ 	.byte	0x00, 0xf0, 0x11, 0x00


	//----- nvinfo : EIATTR_KPARAM_INFO
	.align		4
.L_18:
        /*0018*/ 	.byte	0x04, 0x17
        /*001a*/ 	.short	(.L_20 - .L_19)
.L_19:
        /*001c*/ 	.word	0x00000000
        /*0020*/ 	.short	0x0001
        /*0022*/ 	.short	0x0008
        /*0024*/ 	.byte	0x00, 0xf0, 0x21, 0x00


	//----- nvinfo : EIATTR_KPARAM_INFO
	.align		4
.L_20:
        /*0028*/ 	.byte	0x04, 0x17
        /*002a*/ 	.short	(.L_22 - .L_21)
.L_21:
        /*002c*/ 	.word	0x00000000
        /*0030*/ 	.short	0x0000
        /*0032*/ 	.short	0x0000
        /*0034*/ 	.byte	0x00, 0xf5, 0x21, 0x00


	//----- nvinfo : EIATTR_SPARSE_MMA_MASK
	.align		4
.L_22:
        /*0038*/ 	.byte	0x03, 0x50
        /*003a*/ 	.short	0x0000


	//----- nvinfo : EIATTR_MAXREG_COUNT
	.align		4
        /*003c*/ 	.byte	0x03, 0x1b
        /*003e*/ 	.short	0x00ff


	//----- nvinfo : EIATTR_MERCURY_ISA_VERSION
	.align		4
        /*0040*/ 	.byte	0x03, 0x5f
        /*0042*/ 	.short	0x0101


	//----- nvinfo : EIATTR_VRC_CTA_INIT_COUNT
	.align		4
        /*0044*/ 	.byte	0x02, 0x4a
	.zero		1
	.zero		1


	//----- nvinfo : EIATTR_EXIT_INSTR_OFFSETS
	.align		4
        /*0048*/ 	.byte	0x04, 0x1c
        /*004a*/ 	.short	(.L_24 - .L_23)


	//   ....[0]....
.L_23:
        /*004c*/ 	.word	0x00000070


	//   ....[1]....
        /*0050*/ 	.word	0x00000f00


	//----- nvinfo : EIATTR_CRS_STACK_SIZE
	.align		4
.L_24:
        /*0054*/ 	.byte	0x04, 0x1e
        /*0056*/ 	.short	(.L_26 - .L_25)
.L_25:
        /*0058*/ 	.word	0x00000000


	//----- nvinfo : EIATTR_CBANK_PARAM_SIZE
	.align		4
.L_26:
        /*005c*/ 	.byte	0x03, 0x19
        /*005e*/ 	.short	0x0014


	//----- nvinfo : EIATTR_PARAM_CBANK
	.align		4
        /*0060*/ 	.byte	0x04, 0x0a
        /*0062*/ 	.short	(.L_28 - .L_27)
	.align		4
.L_27:
        /*0064*/ 	.word	index@(.nv.constant0.init_curand_states)
        /*0068*/ 	.short	0x0380
        /*006a*/ 	.short	0x0014


	//----- nvinfo : EIATTR_SW_WAR
	.align		4
.L_28:
        /*006c*/ 	.byte	0x04, 0x36
        /*006e*/ 	.short	(.L_30 - .L_29)
.L_29:
        /*0070*/ 	.word	0x00000008
.L_30:


//--------------------- .nv.callgraph             --------------------------
	.section	.nv.callgraph,"",@"SHT_CUDA_CALLGRAPH"
	.align	4
	.sectionentsize	8
	.align		4
        /*0000*/ 	.word	0x00000000
	.align		4
        /*0004*/ 	.word	0xffffffff
	.align		4
        /*0008*/ 	.word	0x00000000
	.align		4
        /*000c*/ 	.word	0xfffffffe
	.align		4
        /*0010*/ 	.word	0x00000000
	.align		4
        /*0014*/ 	.word	0xfffffffd
	.align		4
        /*0018*/ 	.word	0x00000000
	.align		4
        /*001c*/ 	.word	0xfffffffc


//--------------------- .nv.constant4             --------------------------
	.section	.nv.constant4,"a",@progbits
	.align	8
	.align		8
.nv.constant4:
        /*0000*/ 	.dword	precalc_xorwow_matrix
	.align		8
        /*0008*/ 	.dword	precalc_xorwow_offset_matrix
	.align		8
        /*0010*/ 	.dword	mrg32k3aM1
	.align		8
        /*0018*/ 	.dword	mrg32k3aM2
	.align		8
        /*0020*/ 	.dword	mrg32k3aM1SubSeq
	.align		8
        /*0028*/ 	.dword	mrg32k3aM2SubSeq
	.align		8
        /*0030*/ 	.dword	mrg32k3aM1Seq
	.align		8
        /*0038*/ 	.dword	mrg32k3aM2Seq


//--------------------- .nv.constant3             --------------------------
	.section	.nv.constant3,"a",@progbits
	.align	8
.nv.constant3:
	.type		__cr_lgamma_table,@object
	.size		__cr_lgamma_table,(.L_8 - __cr_lgamma_table)
__cr_lgamma_table:
        /*0000*/ 	.byte	0x00, 0x00, 0x00, 0x00, 0x00, 0x00, 0x00, 0x00, 0x00, 0x00, 0x00, 0x00, 0x00, 0x00, 0x00, 0x00
        /*0010*/ 	.byte	0xef, 0x39, 0xfa, 0xfe, 0x42, 0x2e, 0xe6, 0x3f, 0x02, 0x20, 0x2a, 0xfa, 0x0b, 0xab, 0xfc, 0x3f
        /*0020*/ 	.byte	0xf9, 0x2c, 0x92, 0x7c, 0xa7, 0x6c, 0x09, 0x40, 0xc9, 0x79, 0x44, 0x3c, 0x64, 0x26, 0x13, 0x40
        /*0030*/ 	.byte	0xca, 0x01, 0xcf, 0x3a, 0x27, 0x51, 0x1a, 0x40, 0x30, 0xcc, 0x2d, 0xf3, 0xe1, 0x0c, 0x21, 0x40
        /*0040*/ 	.byte	0x0d, 0xb7, 0xfc, 0x82, 0x8e, 0x35, 0x25, 0x40
.L_8:


//--------------------- .text.init_curand_states  --------------------------
	.section	.text.init_curand_states,"ax",@progbits
	.align	128
        .global         init_curand_states
        .type           init_curand_states,@function
        .size           init_curand_states,(.L_x_9 - init_curand_states)
        .other          init_curand_states,@"STO_CUDA_ENTRY STV_DEFAULT"
init_curand_states:
.text.init_curand_states:
[----:B------:R-:W-:Y:S01]  /*0000*/  LDC R1, c[0x0][0x37c] ;  /* 0x0000df00ff017b82 */ /* 0x000fe20000000800 */
[----:B------:R-:W0:Y:S07]  /*0010*/  S2R R0, SR_TID.X ;  /* 0x0000000000007919 */ /* 0x000e2e0000002100 */
[----:B------:R-:W0:Y:S01]  /*0020*/  S2UR UR4, SR_CTAID.X ;  /* 0x00000000000479c3 */ /* 0x000e220000002500 */
[----:B------:R-:W1:Y:S07]  /*0030*/  LDCU UR5, c[0x0][0x390] ;  /* 0x00007200ff0577ac */ /* 0x000e6e0008000800 */
[----:B------:R-:W0:Y:S02]  /*0040*/  LDC R13, c[0x0][0x360] ;  /* 0x0000d800ff0d7b82 */ /* 0x000e240000000800 */
[----:B0-----:R-:W-:-:S05]  /*0050*/  IMAD R13, R13, UR4, R0 ;  /* 0x000000040d0d7c24 */ /* 0x001fca000f8e0200 */
[----:B-1----:R-:W-:-:S13]  /*0060*/  ISETP.GE.AND P0, PT, R13, UR5, PT ;  /* 0x000000050d007c0c */ /* 0x002fda000bf06270 */
[----:B------:R-:W-:Y:S05]  /*0070*/  @P0 EXIT ;  /* 0x000000000000094d */ /* 0x000fea0003800000 */
[----:B------:R-:W0:Y:S01]  /*0080*/  LDC.64 R2, c[0x0][0x388] ;  /* 0x0000e200ff027b82 */ /* 0x000e220000000a00 */
[----:B------:R-:W1:Y:S01]  /*0090*/  LDCU.64 UR4, c[0x0][0x358] ;  /* 0x00006b00ff0477ac */ /* 0x000e620008000a00 */
[----:B------:R-:W-:Y:S01]  /*00a0*/  ISETP.NE.AND P0, PT, R13, RZ, PT ;  /* 0x000000ff0d00720c */ /* 0x000fe20003f05270 */
[----:B------:R-:W-:Y:S05]  /*00b0*/  BSSY.RECONVERGENT B0, `(.L_x_0) ;  /* 0x00000e1000007945 */ /* 0x000fea0003800200 */
[----:B------:R-:W2:Y:S01]  /*00c0*/  LDC.64 R6, c[0x0][0x380] ;  /* 0x0000e000ff067b82 */ /* 0x000ea20000000a00 */
[----:B0-----:R-:W-:Y:S02]  /*00d0*/  LOP3.LUT R0, R2, 0xaad26b49, RZ, 0x3c, !PT ;  /* 0xaad26b4902007812 */ /* 0x001fe400078e3cff */
[----:B------:R-:W-:-:S03]  /*00e0*/  LOP3.LUT R2, R3, 0xf7dcefdd, RZ, 0x3c, !PT ;  /* 0xf7dcefdd03027812 */ /* 0x000fc600078e3cff */
[----:B------:R-:W-:Y:S02]  /*00f0*/  IMAD R0, R0, 0x4182bed5, RZ ;  /* 0x4182bed500007824 */ /* 0x000fe400078e02ff */
[----:B------:R-:W-:Y:S02]  /*0100*/  IMAD R3, R2, -0x658354e5, RZ ;  /* 0x9a7cab1b02037824 */ /* 0x000fe400078e02ff */
[----:B--2---:R-:W-:Y:S01]  /*0110*/  IMAD.WIDE R6, R13, 0x30, R6 ;  /* 0x000000300d067825 */ /* 0x004fe200078e0206 */
[C---:B------:R-:W-:Y:S02]  /*0120*/  LOP3.LUT R8, R0.reuse, 0x159a55e5, RZ, 0x3c, !PT ;  /* 0x159a55e500087812 */ /* 0x040fe400078e3cff */
[C---:B------:R-:W-:Y:S01]  /*0130*/  IADD3 R4, PT, PT, R0.reuse, 0x64f0c9, R3 ;  /* 0x0064f0c900047810 */ /* 0x040fe20007ffe003 */
[C---:B------:R-:W-:Y:S01]  /*0140*/  VIADD R5, R0.reuse, 0x75bcd15 ;  /* 0x075bcd1500057836 */ /* 0x040fe20000000000 */
[----:B------:R-:W-:Y:S01]  /*0150*/  LOP3.LUT R10, R3, 0x5491333, RZ, 0x3c, !PT ;  /* 0x05491333030a7812 */ /* 0x000fe200078e3cff */
[----:B------:R-:W-:-:S02]  /*0160*/  VIADD R11, R0, 0x583f19 ;  /* 0x00583f19000b7836 */ /* 0x000fc40000000000 */
[----:B------:R-:W-:Y:S01]  /*0170*/  VIADD R9, R3, 0x1f123bb5 ;  /* 0x1f123bb503097836 */ /* 0x000fe20000000000 */
[----:B-1----:R0:W-:Y:S04]  /*0180*/  STG.E.64 desc[UR4][R6.64], R4 ;  /* 0x0000000406007986 */ /* 0x0021e8000c101b04 */
[----:B------:R0:W-:Y:S04]  /*0190*/  STG.E.64 desc[UR4][R6.64+0x8], R8 ;  /* 0x0000080806007986 */ /* 0x0001e8000c101b04 */
[----:B------:R0:W-:Y:S01]  /*01a0*/  STG.E.64 desc[UR4][R6.64+0x10], R10 ;  /* 0x0000100a06007986 */ /* 0x0001e2000c101b04 */
[----:B------:R-:W-:Y:S05]  /*01b0*/  @!P0 BRA `(.L_x_1) ;  /* 0x0000000c00408947 */ /* 0x000fea0003800000 */
[----:B------:R-:W-:Y:S01]  /*01c0*/  SHF.R.S32.HI R0, RZ, 0x1f, R13 ;  /* 0x0000001fff007819 */ /* 0x000fe2000001140d */
[----:B------:R-:W-:-:S07]  /*01d0*/  IMAD.MOV.U32 R12, RZ, RZ, RZ ;  /* 0x000000ffff0c7224 */ /* 0x000fce00078e00ff */
.L_x_7:
[----:B-1----:R-:W-:Y:S01]  /*01e0*/  LOP3.LUT R2, R13, 0x3, RZ, 0xc0, !PT ;  /* 0x000000030d027812 */ /* 0x002fe200078ec0ff */
[----:B------:R-:W-:Y:S03]  /*01f0*/  BSSY.RECONVERGENT B1, `(.L_x_2) ;  /* 0x00000c6000017945 */ /* 0x000fe60003800200 */
[----:B------:R-:W-:-:S04]  /*0200*/  ISETP.NE.U32.AND P0, PT, R2, RZ, PT ;  /* 0x000000ff0200720c */ /* 0x000fc80003f05070 */
[----:B------:R-:W-:-:S13]  /*0210*/  ISETP.NE.AND.EX P0, PT, RZ, RZ, PT, P0 ;  /* 0x000000ffff00720c */ /* 0x000fda0003f05300 */
[----:B------:R-:W-:Y:S05]  /*0220*/  @!P0 BRA `(.L_x_3) ;  /* 0x0000000c00088947 */ /* 0x000fea0003800000 */
[----:B0-----:R-:W0:Y:S01]  /*0230*/  LDC.64 R8, c[0x4][RZ] ;  /* 0x01000000ff087b82 */ /* 0x001e220000000a00 */
[----:B------:R-:W-:Y:S02]  /*0240*/  IMAD.MOV.U32 R14, RZ, RZ, RZ ;  /* 0x000000ffff0e7224 */ /* 0x000fe400078e00ff */
[----:B0-----:R-:W-:-:S07]  /*0250*/  IMAD.WIDE.U32 R8, R12, 0xc80, R8 ;  /* 0x00000c800c087825 */ /* 0x001fce00078e0008 */
.L_x_6:
[----:B-1----:R-:W-:Y:S01]  /*0260*/  IMAD.MOV.U32 R15, RZ, RZ, RZ ;  /* 0x000000ffff0f7224 */ /* 0x002fe200078e00ff */
[----:B------:R-:W-:Y:S01]  /*0270*/  CS2R R2, SRZ ;  /* 0x0000000000027805 */ /* 0x000fe2000001ff00 */
[----:B------:R-:W-:Y:S01]  /*0280*/  IMAD.MOV.U32 R17, RZ, RZ, RZ ;  /* 0x000000ffff117224 */ /* 0x000fe200078e00ff */
[----:B------:R-:W-:-:S07]  /*0290*/  CS2R R4, SRZ ;  /* 0x0000000000047805 */ /* 0x000fce000001ff00 */
.L_x_5:
[----:B------:R-:W-:-:S05]  /*02a0*/  IMAD.WIDE.U32 R10, R17, 0x4, R6 ;  /* 0x00000004110a7825 */ /* 0x000fca00078e0006 */
[----:B------:R0:W5:Y:S01]  /*02b0*/  LDG.E R16, desc[UR4][R10.64+0x4] ;  /* 0x000004040a107981 */ /* 0x000162000c1e1900 */
[----:B------:R-:W-:-:S07]  /*02c0*/  IMAD.MOV.U32 R19, RZ, RZ, RZ ;  /* 0x000000ffff137224 */ /* 0x000fce00078e00ff */
.L_x_4:
[----:B-----5:R-:W-:Y:S01]  /*02d0*/  SHF.R.U32.HI R24, RZ, R19, R16 ;  /* 0x00000013ff187219 */ /* 0x020fe20000011610 */
[----:B0-----:R-:W-:-:S03]  /*02e0*/  IMAD.SHL.U32 R10, R17, 0x20, RZ ;  /* 0x00000020110a7824 */ /* 0x001fc600078e00ff */
[----:B------:R-:W-:Y:S01]  /*02f0*/  LOP3.LUT R11, R24, 0x1, RZ, 0xc0, !PT ;  /* 0x00000001180b7812 */ /* 0x000fe200078ec0ff */
[----:B------:R-:W-:-:S03]  /*0300*/  IMAD.IADD R10, R10, 0x1, R19 ;  /* 0x000000010a0a7824 */ /* 0x000fc600078e0213 */
[----:B------:R-:W-:Y:S01]  /*0310*/  ISETP.NE.U32.AND P0, PT, R11, 0x1, PT ;  /* 0x000000010b00780c */ /* 0x000fe20003f05070 */
[----:B------:R-:W-:-:S03]  /*0320*/  IMAD R11, R10, 0x5, RZ ;  /* 0x000000050a0b7824 */ /* 0x000fc600078e02ff */
[----:B------:R-:W-:Y:S01]  /*0330*/  R2P PR, R24, 0x7e ;  /* 0x0000007e18007804 */ /* 0x000fe20000000000 */
[----:B------:R-:W-:-:S08]  /*0340*/  IMAD.WIDE.U32 R10, R11, 0x4, R8 ;  /* 0x000000040b0a7825 */ /* 0x000fd000078e0008 */
[----:B------:R-:W2:Y:S04]  /*0350*/  @!P0 LDG.E R18, desc[UR4][R10.64] ;  /* 0x000000040a128981 */ /* 0x000ea8000c1e1900 */
[----:B------:R-:W3:Y:S04]  /*0360*/  @!P0 LDG.E R20, desc[UR4][R10.64+0x10] ;  /* 0x000010040a148981 */ /* 0x000ee8000c1e1900 */
[----:B------:R-:W4:Y:S04]  /*0370*/  @P1 LDG.E R22, desc[UR4][R10.64+0x14] ;  /* 0x000014040a161981 */ /* 0x000f28000c1e1900 */
[----:B------:R-:W4:Y:S04]  /*0380*/  @P2 LDG.E R26, desc[UR4][R10.64+0x28] ;  /* 0x000028040a1a2981 */ /* 0x000f28000c1e1900 */
[----:B------:R-:W4:Y:S04]  /*0390*/  @!P0 LDG.E R21, desc[UR4][R10.64+0x4] ;  /* 0x000004040a158981 */ /* 0x000f28000c1e1900 */
[----:B------:R-:W4:Y:S04]  /*03a0*/  @!P0 LDG.E R23, desc[UR4][R10.64+0xc] ;  /* 0x00000c040a178981 */ /* 0x000f28000c1e1900 */
[----:B------:R-:W4:Y:S04]  /*03b0*/  @P1 LDG.E R25, desc[UR4][R10.64+0x18] ;  /* 0x000018040a191981 */ /* 0x000f28000c1e1900 */
[----:B------:R-:W4:Y:S04]  /*03c0*/  @P3 LDG.E R28, desc[UR4][R10.64+0x3c] ;  /* 0x00003c040a1c3981 */ /* 0x000f28000c1e1900 */
[----:B------:R-:W4:Y:S01]  /*03d0*/  @P6 LDG.E R27, desc[UR4][R10.64+0x7c] ;  /* 0x00007c040a1b6981 */ /* 0x000f22000c1e1900 */
[----:B--2---:R-:W-:-:S03]  /*03e0*/  @!P0 LOP3.LUT R15, R15, R18, RZ, 0x3c, !PT ;  /* 0x000000120f0f8212 */ /* 0x004fc600078e3cff */
[----:B------:R-:W2:Y:S01]  /*03f0*/  @!P0 LDG.E R18, desc[UR4][R10.64+0x8] ;  /* 0x000008040a128981 */ /* 0x000ea2000c1e1900 */
[----:B---3--:R-:W-:-:S03]  /*0400*/  @!P0 LOP3.LUT R3, R3, R20, RZ, 0x3c, !PT ;  /* 0x0000001403038212 */ /* 0x008fc600078e3cff */
[----:B------:R-:W3:Y:S01]  /*0410*/  @P1 LDG.E R20, desc[UR4][R10.64+0x24] ;  /* 0x000024040a141981 */ /* 0x000ee2000c1e1900 */
[----:B----4-:R-:W-:-:S03]  /*0420*/  @P1 LOP3.LUT R15, R15, R22, RZ, 0x3c, !PT ;  /* 0x000000160f0f1212 */ /* 0x010fc600078e3cff */
[----:B------:R-:W4:Y:S01]  /*0430*/  @P2 LDG.E R22, desc[UR4][R10.64+0x38] ;  /* 0x000038040a162981 */ /* 0x000f22000c1e1900 */
[----:B------:R-:W-:-:S03]  /*0440*/  @P2 LOP3.LUT R15, R15, R26, RZ, 0x3c, !PT ;  /* 0x0000001a0f0f2212 */ /* 0x000fc600078e3cff */
[----:B------:R-:W4:Y:S01]  /*0450*/  @P4 LDG.E R26, desc[UR4][R10.64+0x50] ;  /* 0x000050040a1a4981 */ /* 0x000f22000c1e1900 */
[----:B------:R-:W-:-:S03]  /*0460*/  @!P0 LOP3.LUT R4, R4, R21, RZ, 0x3c, !PT ;  /* 0x0000001504048212 */ /* 0x000fc600078e3cff */
[----:B------:R-:W4:Y:S01]  /*0470*/  @P1 LDG.E R21, desc[UR4][R10.64+0x20] ;  /* 0x000020040a151981 */ /* 0x000f22000c1e1900 */
[----:B------:R-:W-:-:S03]  /*0480*/  @!P0 LOP3.LUT R2, R2, R23, RZ, 0x3c, !PT ;  /* 0x0000001702028212 */ /* 0x000fc600078e3cff */
[----:B------:R-:W4:Y:S01]  /*0490*/  @P2 LDG.E R23, desc[UR4][R10.64+0x2c] ;  /* 0x00002c040a172981 */ /* 0x000f22000c1e1900 */
[----:B------:R-:W-:-:S03]  /*04a0*/  @P1 LOP3.LUT R4, R4, R25, RZ, 0x3c, !PT ;  /* 0x0000001904041212 */ /* 0x000fc600078e3cff */
[----:B------:R-:W4:Y:S01]  /*04b0*/  @P2 LDG.E R25, desc[UR4][R10.64+0x34] ;  /* 0x000034040a192981 */ /* 0x000f22000c1e1900 */
[----:B--2---:R-:W-:-:S03]  /*04c0*/  @!P0 LOP3.LUT R5, R5, R18, RZ, 0x3c, !PT ;  /* 0x0000001205058212 */ /* 0x004fc600078e3cff */
[----:B------:R-:W2:Y:S01]  /*04d0*/  @P1 LDG.E R18, desc[UR4][R10.64+0x1c] ;  /* 0x00001c040a121981 */ /* 0x000ea2000c1e1900 */
[----:B---3--:R-:W-:-:S03]  /*04e0*/  @P1 LOP3.LUT R3, R3, R20, RZ, 0x3c, !PT ;  /* 0x0000001403031212 */ /* 0x008fc600078e3cff */
[----:B------:R-:W3:Y:S01]  /*04f0*/  @P2 LDG.E R20, desc[UR4][R10.64+0x30] ;  /* 0x000030040a142981 */ /* 0x000ee2000c1e1900 */
[----:B----4-:R-:W-:-:S03]  /*0500*/  @P2 LOP3.LUT R3, R3, R22, RZ, 0x3c, !PT ;  /* 0x0000001603032212 */ /* 0x010fc600078e3cff */
[----:B------:R-:W4:Y:S01]  /*0510*/  @P3 LDG.E R22, desc[UR4][R10.64+0x4c] ;  /* 0x00004c040a163981 */ /* 0x000f22000c1e1900 */
[----:B------:R-:W-:-:S04]  /*0520*/  @P3 LOP3.LUT R15, R15, R28, RZ, 0x3c, !PT ;  /* 0x0000001c0f0f3212 */ /* 0x000fc800078e3cff */
[----:B------:R-:W-:Y:S02]  /*0530*/  @P4 LOP3.LUT R15, R15, R26, RZ, 0x3c, !PT ;  /* 0x0000001a0f0f4212 */ /* 0x000fe400078e3cff */
[----:B------:R-:W-:Y:S01]  /*0540*/  @P1 LOP3.LUT R2, R2, R21, RZ, 0x3c, !PT ;  /* 0x0000001502021212 */ /* 0x000fe200078e3cff */
[----:B------:R-:W4:Y:S04]  /*0550*/  @P5 LDG.E R26, desc[UR4][R10.64+0x64] ;  /* 0x000064040a1a5981 */ /* 0x000f28000c1e1900 */
[----:B------:R-:W4:Y:S01]  /*0560*/  @P3 LDG.E R21, desc[UR4][R10.64+0x40] ;  /* 0x000040040a153981 */ /* 0x000f22000c1e1900 */
[----:B------:R-:W-:Y:S02]  /*0570*/  @P2 LOP3.LUT R4, R4, R23, RZ, 0x3c, !PT ;  /* 0x0000001704042212 */ /* 0x000fe400078e3cff */
[----:B------:R-:W-:Y:S01]  /*0580*/  @P2 LOP3.LUT R2, R2, R25, RZ, 0x3c, !PT ;  /* 0x0000001902022212 */ /* 0x000fe200078e3cff */
[----:B------:R-:W4:Y:S04]  /*0590*/  @P3 LDG.E R23, desc[UR4][R10.64+0x48] ;  /* 0x000048040a173981 */ /* 0x000f28000c1e1900 */
[----:B------:R-:W4:Y:S01]  /*05a0*/  @P4 LDG.E R25, desc[UR4][R10.64+0x54] ;  /* 0x000054040a194981 */ /* 0x000f22000c1e1900 */
[----:B--2---:R-:W-:-:S03]  /*05b0*/  @P1 LOP3.LUT R5, R5, R18, RZ, 0x3c, !PT ;  /* 0x0000001205051212 */ /* 0x004fc600078e3cff */
[----:B------:R-:W2:Y:S01]  /*05c0*/  @P3 LDG.E R18, desc[UR4][R10.64+0x44] ;  /* 0x000044040a123981 */ /* 0x000ea2000c1e1900 */
[----:B---3--:R-:W-:-:S03]  /*05d0*/  @P2 LOP3.LUT R5, R5, R20, RZ, 0x3c, !PT ;  /* 0x0000001405052212 */ /* 0x008fc600078e3cff */
[----:B------:R-:W3:Y:S01]  /*05e0*/  @P4 LDG.E R20, desc[UR4][R10.64+0x58] ;  /* 0x000058040a144981 */ /* 0x000ee2000c1e1900 */
[----:B----4-:R-:W-:-:S03]  /*05f0*/  @P3 LOP3.LUT R3, R3, R22, RZ, 0x3c, !PT ;  /* 0x0000001603033212 */ /* 0x010fc600078e3cff */
[----:B------:R-:W4:Y:S01]  /*0600*/  @P4 LDG.E R22, desc[UR4][R10.64+0x60] ;  /* 0x000060040a164981 */ /* 0x000f22000c1e1900 */
[----:B------:R-:W-:Y:S02]  /*0610*/  LOP3.LUT P0, RZ, R24, 0x80, RZ, 0xc0, !PT ;  /* 0x0000008018ff7812 */ /* 0x000fe4000780c0ff */
[----:B------:R-:W-:Y:S02]  /*0620*/  @P5 LOP3.LUT R15, R15, R26, RZ, 0x3c, !PT ;  /* 0x0000001a0f0f5212 */ /* 0x000fe400078e3cff */
[----:B------:R-:W4:Y:S01]  /*0630*/  @P6 LDG.E R26, desc[UR4][R10.64+0x78] ;  /* 0x000078040a1a6981 */ /* 0x000f22000c1e1900 */
[----:B------:R-:W-:-:S03]  /*0640*/  @P3 LOP3.LUT R4, R4, R21, RZ, 0x3c, !PT ;  /* 0x0000001504043212 */ /* 0x000fc600078e3cff */
[----:B------:R-:W4:Y:S01]  /*0650*/  @P4 LDG.E R21, desc[UR4][R10.64+0x5c] ;  /* 0x00005c040a154981 */ /* 0x000f22000c1e1900 */
[----:B------:R-:W-:-:S03]  /*0660*/  @P3 LOP3.LUT R2, R2, R23, RZ, 0x3c, !PT ;  /* 0x0000001702023212 */ /* 0x000fc600078e3cff */
[----:B------:R-:W4:Y:S01]  /*0670*/  @P5 LDG.E R23, desc[UR4][R10.64+0x68] ;  /* 0x000068040a175981 */ /* 0x000f22000c1e1900 */
[----:B------:R-:W-:-:S03]  /*0680*/  @P4 LOP3.LUT R4, R4, R25, RZ, 0x3c, !PT ;  /* 0x0000001904044212 */ /* 0x000fc600078e3cff */
[----:B------:R-:W4:Y:S01]  /*0690*/  @P5 LDG.E R25, desc[UR4][R10.64+0x70] ;  /* 0x000070040a195981 */ /* 0x000f22000c1e1900 */
[----:B--2---:R-:W-:-:S03]  /*06a0*/  @P3 LOP3.LUT R5, R5, R18, RZ, 0x3c, !PT ;  /* 0x0000001205053212 */ /* 0x004fc600078e3cff */
[----:B------:R-:W2:Y:S01]  /*06b0*/  @P5 LDG.E R18, desc[UR4][R10.64+0x6c] ;  /* 0x00006c040a125981 */ /* 0x000ea2000c1e1900 */
[----:B---3--:R-:W-:-:S03]  /*06c0*/  @P4 LOP3.LUT R5, R5, R20, RZ, 0x3c, !PT ;  /* 0x0000001405054212 */ /* 0x008fc600078e3cff */
[----:B------:R-:W3:Y:S01]  /*06d0*/  @P5 LDG.E R20, desc[UR4][R10.64+0x74] ;  /* 0x000074040a145981 */ /* 0x000ee2000c1e1900 */
[----:B----4-:R-:W-:-:S03]  /*06e0*/  @P4 LOP3.LUT R3, R3, R22, RZ, 0x3c, !PT ;  /* 0x0000001603034212 */ /* 0x010fc600078e3cff */
[----:B------:R-:W4:Y:S01]  /*06f0*/  @P0 LDG.E R22, desc[UR4][R10.64+0x8c] ;  /* 0x00008c040a160981 */ /* 0x000f22000c1e1900 */
[----:B------:R-:W-:-:S03]  /*0700*/  @P6 LOP3.LUT R15, R15, R26, RZ, 0x3c, !PT ;  /* 0x0000001a0f0f6212 */ /* 0x000fc600078e3cff */
        /* <DEDUP_REMOVED lines=13> */
[----:B------:R-:W-:Y:S02]  /*07e0*/  @P6 LOP3.LUT R4, R4, R27, RZ, 0x3c, !PT ;  /* 0x0000001b04046212 */ /* 0x000fe400078e3cff */
[----:B------:R-:W-:Y:S02]  /*07f0*/  @P6 LOP3.LUT R2, R2, R21, RZ, 0x3c, !PT ;  /* 0x0000001502026212 */ /* 0x000fe400078e3cff */
[----:B------:R-:W-:Y:S02]  /*0800*/  @P0 LOP3.LUT R4, R4, R23, RZ, 0x3c, !PT ;  /* 0x0000001704040212 */ /* 0x000fe400078e3cff */
[----:B------:R-:W-:Y:S02]  /*0810*/  @P0 LOP3.LUT R2, R2, R25, RZ, 0x3c, !PT ;  /* 0x0000001902020212 */ /* 0x000fe400078e3cff */
[----:B--2---:R-:W-:Y:S02]  /*0820*/  @P6 LOP3.LUT R5, R5, R18, RZ, 0x3c, !PT ;  /* 0x0000001205056212 */ /* 0x004fe400078e3cff */
[----:B---3--:R-:W-:-:S02]  /*0830*/  @P6 LOP3.LUT R3, R3, R20, RZ, 0x3c, !PT ;  /* 0x0000001403036212 */ /* 0x008fc400078e3cff */
[----:B----4-:R-:W-:Y:S02]  /*0840*/  @P0 LOP3.LUT R5, R5, R22, RZ, 0x3c, !PT ;  /* 0x0000001605050212 */ /* 0x010fe400078e3cff */
[----:B------:R-:W-:Y:S02]  /*0850*/  @P0 LOP3.LUT R3, R3, R26, RZ, 0x3c, !PT ;  /* 0x0000001a03030212 */ /* 0x000fe400078e3cff */
[----:B------:R-:W-:-:S13]  /*0860*/  R2P PR, R24.B1, 0x7f ;  /* 0x0000007f18007804 */ /* 0x000fda0000001000 */
[----:B------:R-:W2:Y:S04]  /*0870*/  @P0 LDG.E R18, desc[UR4][R10.64+0xa0] ;  /* 0x0000a0040a120981 */ /* 0x000ea8000c1e1900 */
[----:B------:R-:W3:Y:S04]  /*0880*/  @P1 LDG.E R22, desc[UR4][R10.64+0xb4] ;  /* 0x0000b4040a161981 */ /* 0x000ee8000c1e1900 */
[----:B------:R-:W4:Y:S04]  /*0890*/  @P2 LDG.E R26, desc[UR4][R10.64+0xc8] ;  /* 0x0000c8040a1a2981 */ /* 0x000f28000c1e1900 */
[----:B------:R-:W4:Y:S04]  /*08a0*/  @P3 LDG.E R28, desc[UR4][R10.64+0xdc] ;  /* 0x0000dc040a1c3981 */ /* 0x000f28000c1e1900 */
[----:B------:R-:W4:Y:S04]  /*08b0*/  @P0 LDG.E R23, desc[UR4][R10.64+0xa4] ;  /* 0x0000a4040a170981 */ /* 0x000f28000c1e1900 */
[----:B------:R-:W4:Y:S04]  /*08c0*/  @P0 LDG.E R20, desc[UR4][R10.64+0xa8] ;  /* 0x0000a8040a140981 */ /* 0x000f28000c1e1900 */
[----:B------:R-:W4:Y:S04]  /*08d0*/  @P4 LDG.E R25, desc[UR4][R10.64+0xf0] ;  /* 0x0000f0040a194981 */ /* 0x000f28000c1e1900 */
        /* <DEDUP_REMOVED lines=21> */
[----:B------:R-:W-:Y:S02]  /*0a30*/  LOP3.LUT P0, RZ, R24, 0x8000, RZ, 0xc0, !PT ;  /* 0x0000800018ff7812 */ /* 0x000fe4000780c0ff */
[----:B----4-:R-:W-:Y:S01]  /*0a40*/  @P5 LOP3.LUT R15, R15, R26, RZ, 0x3c, !PT ;  /* 0x0000001a0f0f5212 */ /* 0x010fe200078e3cff */
[----:B------:R-:W4:Y:S04]  /*0a50*/  @P3 LDG.E R24, desc[UR4][R10.64+0xe4] ;  /* 0x0000e4040a183981 */ /* 0x000f28000c1e1900 */
[----:B------:R-:W2:Y:S01]  /*0a60*/  @P6 LDG.E R26, desc[UR4][R10.64+0x118] ;  /* 0x000118040a1a6981 */ /* 0x000ea2000c1e1900 */
        /* <DEDUP_REMOVED lines=8> */
[----:B---3--:R-:W-:-:S03]  /*0af0*/  @P2 LOP3.LUT R3, R3, R22, RZ, 0x3c, !PT ;  /* 0x0000001603032212 */ /* 0x008fc600078e3cff */
[----:B------:R-:W3:Y:S01]  /*0b00*/  @P4 LDG.E R22, desc[UR4][R10.64+0x100] ;  /* 0x000100040a164981 */ /* 0x000ee2000c1e1900 */
[----:B--2---:R-:W-:-:S03]  /*0b10*/  @P6 LOP3.LUT R15, R15, R26, RZ, 0x3c, !PT ;  /* 0x0000001a0f0f6212 */ /* 0x004fc600078e3cff */
[----:B------:R-:W2:Y:S01]  /*0b20*/  @P0 LDG.E R26, desc[UR4][R10.64+0x12c] ;  /* 0x00012c040a1a0981 */ /* 0x000ea2000c1e1900 */
[----:B----4-:R-:W-:-:S03]  /*0b30*/  @P2 LOP3.LUT R2, R2, R23, RZ, 0x3c, !PT ;  /* 0x0000001702022212 */ /* 0x010fc600078e3cff */
[----:B------:R-:W4:Y:S01]  /*0b40*/  @P4 LDG.E R23, desc[UR4][R10.64+0xfc] ;  /* 0x0000fc040a174981 */ /* 0x000f22000c1e1900 */
[----:B------:R-:W-:-:S03]  /*0b50*/  @P2 LOP3.LUT R5, R5, R20, RZ, 0x3c, !PT ;  /* 0x0000001405052212 */ /* 0x000fc600078e3cff */
[----:B------:R-:W4:Y:S01]  /*0b60*/  @P4 LDG.E R20, desc[UR4][R10.64+0xf8] ;  /* 0x0000f8040a144981 */ /* 0x000f22000c1e1900 */
[----:B------:R-:W-:Y:S02]  /*0b70*/  @P3 LOP3.LUT R2, R2, R27, RZ, 0x3c, !PT ;  /* 0x0000001b02023212 */ /* 0x000fe400078e3cff */
[----:B------:R-:W-:Y:S01]  /*0b80*/  @P3 LOP3.LUT R4, R4, R25, RZ, 0x3c, !PT ;  /* 0x0000001904043212 */ /* 0x000fe200078e3cff */
[----:B------:R-:W4:Y:S01]  /*0b90*/  @P5 LDG.E R27, desc[UR4][R10.64+0x110] ;  /* 0x000110040a1b5981 */ /* 0x000f22000c1e1900 */
[----:B------:R-:W-:-:S03]  /*0ba0*/  @P3 LOP3.LUT R5, R5, R24, RZ, 0x3c, !PT ;  /* 0x0000001805053212 */ /* 0x000fc600078e3cff */
[----:B------:R-:W4:Y:S04]  /*0bb0*/  @P5 LDG.E R25, desc[UR4][R10.64+0x108] ;  /* 0x000108040a195981 */ /* 0x000f28000c1e1900 */
        /* <DEDUP_REMOVED lines=19> */
[----:B------:R-:W-:-:S05]  /*0cf0*/  VIADD R19, R19, 0x10 ;  /* 0x0000001013137836 */ /* 0x000fca0000000000 */
[----:B------:R-:W-:Y:S02]  /*0d00*/  ISETP.NE.AND P1, PT, R19, 0x20, PT ;  /* 0x000000201300780c */ /* 0x000fe40003f25270 */
[----:B------:R-:W-:Y:S02]  /*0d10*/  @P5 LOP3.LUT R3, R3, R18, RZ, 0x3c, !PT ;  /* 0x0000001203035212 */ /* 0x000fe400078e3cff */
[----:B------:R-:W-:Y:S02]  /*0d20*/  @P6 LOP3.LUT R4, R4, R21, RZ, 0x3c, !PT ;  /* 0x0000001504046212 */ /* 0x000fe400078e3cff */
[----:B---3--:R-:W-:-:S04]  /*0d30*/  @P6 LOP3.LUT R3, R3, R22, RZ, 0x3c, !PT ;  /* 0x0000001603036212 */ /* 0x008fc800078e3cff */
[----:B--2---:R-:W-:Y:S02]  /*0d40*/  @P0 LOP3.LUT R3, R3, R26, RZ, 0x3c, !PT ;  /* 0x0000001a03030212 */ /* 0x004fe400078e3cff */
[----:B----4-:R-:W-:Y:S02]  /*0d50*/  @P6 LOP3.LUT R2, R2, R23, RZ, 0x3c, !PT ;  /* 0x0000001702026212 */ /* 0x010fe400078e3cff */
[----:B------:R-:W-:Y:S02]  /*0d60*/  @P6 LOP3.LUT R5, R5, R20, RZ, 0x3c, !PT ;  /* 0x0000001405056212 */ /* 0x000fe400078e3cff */
[----:B------:R-:W-:Y:S02]  /*0d70*/  @P0 LOP3.LUT R2, R2, R27, RZ, 0x3c, !PT ;  /* 0x0000001b02020212 */ /* 0x000fe400078e3cff */
[----:B------:R-:W-:Y:S02]  /*0d80*/  @P0 LOP3.LUT R4, R4, R25, RZ, 0x3c, !PT ;  /* 0x0000001904040212 */ /* 0x000fe400078e3cff */
[----:B------:R-:W-:Y:S01]  /*0d90*/  @P0 LOP3.LUT R5, R5, R24, RZ, 0x3c, !PT ;  /* 0x0000001805050212 */ /* 0x000fe200078e3cff */
[----:B------:R-:W-:Y:S06]  /*0da0*/  @P1 BRA `(.L_x_4) ;  /* 0xfffffff400481947 */ /* 0x000fec000383ffff */
[----:B------:R-:W-:-:S05]  /*0db0*/  VIADD R17, R17, 0x1 ;  /* 0x0000000111117836 */ /* 0x000fca0000000000 */
[----:B------:R-:W-:-:S13]  /*0dc0*/  ISETP.NE.AND P0, PT, R17, 0x5, PT ;  /* 0x000000051100780c */ /* 0x000fda0003f05270 */
[----:B------:R-:W-:Y:S05]  /*0dd0*/  @P0 BRA `(.L_x_5) ;  /* 0xfffffff400300947 */ /* 0x000fea000383ffff */
[----:B------:R1:W-:Y:S01]  /*0de0*/  STG.E.64 desc[UR4][R6.64+0x8], R4 ;  /* 0x0000080406007986 */ /* 0x0003e2000c101b04 */
[----:B------:R-:W-:Y:S01]  /*0df0*/  VIADD R14, R14, 0x1 ;  /* 0x000000010e0e7836 */ /* 0x000fe20000000000 */
[----:B------:R-:W-:Y:S02]  /*0e00*/  LOP3.LUT R11, R13, 0x3, RZ, 0xc0, !PT ;  /* 0x000000030d0b7812 */ /* 0x000fe400078ec0ff */
[----:B------:R1:W-:Y:S02]  /*0e10*/  STG.E.64 desc[UR4][R6.64+0x10], R2 ;  /* 0x0000100206007986 */ /* 0x0003e4000c101b04 */
[----:B------:R-:W-:Y:S02]  /*0e20*/  ISETP.GE.U32.AND P0, PT, R14, R11, PT ;  /* 0x0000000b0e00720c */ /* 0x000fe40003f06070 */
[----:B------:R1:W-:Y:S11]  /*0e30*/  STG.E desc[UR4][R6.64+0x4], R15 ;  /* 0x0000040f06007986 */ /* 0x0003f6000c101904 */
[----:B------:R-:W-:Y:S05]  /*0e40*/  @!P0 BRA `(.L_x_6) ;  /* 0xfffffff400048947 */ /* 0x000fea000383ffff */
.L_x_3:
[----:B------:R-:W-:Y:S05]  /*0e50*/  BSYNC.RECONVERGENT B1 ;  /* 0x0000000000017941 */ /* 0x000fea0003800200 */
.L_x_2:
[C---:B------:R-:W-:Y:S01]  /*0e60*/  ISETP.GT.U32.AND P0, PT, R13.reuse, 0x3, PT ;  /* 0x000000030d00780c */ /* 0x040fe20003f04070 */
[----:B------:R-:W-:Y:S01]  /*0e70*/  VIADD R12, R12, 0x1 ;  /* 0x000000010c0c7836 */ /* 0x000fe20000000000 */
[--C-:B------:R-:W-:Y:S02]  /*0e80*/  SHF.R.U64 R13, R13, 0x2, R0.reuse ;  /* 0x000000020d0d7819 */ /* 0x100fe40000001200 */
[----:B------:R-:W-:Y:S02]  /*0e90*/  ISETP.GT.U32.AND.EX P0, PT, R0, RZ, PT, P0 ;  /* 0x000000ff0000720c */ /* 0x000fe40003f04100 */
[----:B------:R-:W-:-:S11]  /*0ea0*/  SHF.R.U32.HI R0, RZ, 0x2, R0 ;  /* 0x00000002ff007819 */ /* 0x000fd60000011600 */
[----:B------:R-:W-:Y:S05]  /*0eb0*/  @P0 BRA `(.L_x_7) ;  /* 0xfffffff000c80947 */ /* 0x000fea000383ffff */
.L_x_1:
[----:B------:R-:W-:Y:S05]  /*0ec0*/  BSYNC.RECONVERGENT B0 ;  /* 0x0000000000007941 */ /* 0x000fea0003800200 */
.L_x_0:
[----:B------:R-:W-:Y:S04]  /*0ed0*/  STG.E.64 desc[UR4][R6.64+0x18], RZ ;  /* 0x000018ff06007986 */ /* 0x000fe8000c101b04 */
[----:B------:R-:W-:Y:S04]  /*0ee0*/  STG.E desc[UR4][R6.64+0x20], RZ ;  /* 0x000020ff06007986 */ /* 0x000fe8000c101904 */
[----:B------:R-:W-:Y:S01]  /*0ef0*/  STG.E.64 desc[UR4][R6.64+0x28], RZ ;  /* 0x000028ff06007986 */ /* 0x000fe2000c101b04 */
[----:B------:R-:W-:Y:S05]  /*0f00*/  EXIT ;  /* 0x000000000000794d */ /* 0x000fea0003800000 */
.L_x_8:
[----:B------:R-:W-:-:S00]  /*0f10*/  BRA `(.L_x_8) ;  /* 0xfffffffc00fc7947 */ /* 0x000fc0000383ffff */
[----:B------:R-:W-:-:S00]  /*0f20*/  NOP ;  /* 0x0000000000007918 */ /* 0x000fc00000000000 */
        /* <DEDUP_REMOVED lines=13> */
.L_x_9:


//--------------------- .nv.global.init           --------------------------
	.section	.nv.global.init,"aw",@progbits
	.align	4
.nv.global.init:
	.type		mrg32k3aM1SubSeq,@object
	.size		mrg32k3aM1SubSeq,(mrg32k3aM2SubSeq - mrg32k3aM1SubSeq)
mrg32k3aM1SubSeq:
        /*0000*/ 	.byte	0x0b, 0xcc, 0xee, 0x04, 0x73, 0x29, 0x8b, 0x6f, 0xf6, 0x53, 0x03, 0xf6, 0x23, 0xf6, 0xea, 0xda
        /* <DEDUP_REMOVED lines=125> */
	.type		mrg32k3aM2SubSeq,@object
	.size		mrg32k3aM2SubSeq,(mrg32k3aM1 - mrg32k3aM2SubSeq)
mrg32k3aM2SubSeq:
        /* <DEDUP_REMOVED lines=126> */
	.type		mrg32k3aM1,@object
	.size		mrg32k3aM1,(mrg32k3aM1Seq - mrg32k3aM1)
mrg32k3aM1:
        /* <DEDUP_REMOVED lines=144> */
	.type		mrg32k3aM1Seq,@object
	.size		mrg32k3aM1Seq,(mrg32k3aM2 - mrg32k3aM1Seq)
mrg32k3aM1Seq:
        /* <DEDUP_REMOVED lines=144> */
	.type		mrg32k3aM2,@object
	.size		mrg32k3aM2,(mrg32k3aM2Seq - mrg32k3aM2)
mrg32k3aM2:
        /* <DEDUP_REMOVED lines=144> */
	.type		mrg32k3aM2Seq,@object
	.size		mrg32k3aM2Seq,(precalc_xorwow_matrix - mrg32k3aM2Seq)
mrg32k3aM2Seq:
        /* <DEDUP_REMOVED lines=144> */
	.type		precalc_xorwow_matrix,@object
	.size		precalc_xorwow_matrix,(precalc_xorwow_offset_matrix - precalc_xorwow_matrix)
precalc_xorwow_matrix:
        /* <DEDUP_REMOVED lines=6400> */
	.type		precalc_xorwow_offset_matrix,@object
	.size		precalc_xorwow_offset_matrix,(.L_1 - precalc_xorwow_offset_matrix)
precalc_xorwow_offset_matrix:
        /* <DEDUP_REMOVED lines=6400> */
.L_1:


//--------------------- .nv.shared.reserved.0     --------------------------
	.section	.nv.shared.reserved.0,"aw",@nobits
	.weak		__nv_reservedSMEM_offset_0_alias
	.size		__nv_reservedSMEM_offset_0_alias, 0, 64
	.other		__nv_reservedSMEM_offset_0_alias,@"STO_CUDA_RESERVED_SHARED STV_DEFAULT"
__nv_reservedSMEM_offset_0_alias:
	.zero		0
	.zero		64


//--------------------- .nv.constant0.init_curand_states --------------------------
	.section	.nv.constant0.init_curand_states,"a",@progbits
	.sectionflags	@""
	.align	4
.nv.constant0.init_curand_states:
	.zero		916


//--------------------- SYMBOLS --------------------------

	.type		.nv.reservedSmem.offset0,@object
	.size		.nv.reservedSmem.offset0,0x4
